//
// Generated by NVIDIA NVVM Compiler
//
// Compiler Build ID: CL-36424714
// Cuda compilation tools, release 13.0, V13.0.88
// Based on NVVM 20.0.0
//

.version 9.0
.target sm_100
.address_size 64

	// .globl	_Z25computeEuclideanDistancesPKfS0_Pf

.visible .entry _Z25computeEuclideanDistancesPKfS0_Pf(
	.param .u64 .ptr .align 1 _Z25computeEuclideanDistancesPKfS0_Pf_param_0,
	.param .u64 .ptr .align 1 _Z25computeEuclideanDistancesPKfS0_Pf_param_1,
	.param .u64 .ptr .align 1 _Z25computeEuclideanDistancesPKfS0_Pf_param_2
)
{
	.reg .pred 	%p<3>;
	.reg .b32 	%r<13>;
	.reg .b32 	%f<69>;
	.reg .b64 	%rd<16>;

	ld.param.u64 	%rd5, [_Z25computeEuclideanDistancesPKfS0_Pf_param_0];
	ld.param.u64 	%rd6, [_Z25computeEuclideanDistancesPKfS0_Pf_param_1];
	ld.param.u64 	%rd7, [_Z25computeEuclideanDistancesPKfS0_Pf_param_2];
	mov.u32 	%r7, %ctaid.x;
	mov.u32 	%r8, %ntid.x;
	mov.u32 	%r9, %tid.x;
	mad.lo.s32 	%r1, %r7, %r8, %r9;
	setp.gt.s32 	%p1, %r1, 59999;
	@%p1 bra 	$L__BB0_4;
	mul.lo.s32 	%r11, %r1, 784;
	cvta.to.global.u64 	%rd8, %rd5;
	add.s64 	%rd1, %rd8, 32;
	cvta.to.global.u64 	%rd9, %rd6;
	add.s64 	%rd15, %rd9, 32;
	mov.f32 	%f68, 0f00000000;
	mov.b32 	%r12, 0;
$L__BB0_2:
	mul.wide.s32 	%rd10, %r11, 4;
	add.s64 	%rd11, %rd1, %rd10;
	ld.global.f32 	%f4, [%rd11+-32];
	ld.global.f32 	%f5, [%rd15+-32];
	sub.f32 	%f6, %f4, %f5;
	fma.rn.f32 	%f7, %f6, %f6, %f68;
	ld.global.f32 	%f8, [%rd11+-28];
	ld.global.f32 	%f9, [%rd15+-28];
	sub.f32 	%f10, %f8, %f9;
	fma.rn.f32 	%f11, %f10, %f10, %f7;
	ld.global.f32 	%f12, [%rd11+-24];
	ld.global.f32 	%f13, [%rd15+-24];
	sub.f32 	%f14, %f12, %f13;
	fma.rn.f32 	%f15, %f14, %f14, %f11;
	ld.global.f32 	%f16, [%rd11+-20];
	ld.global.f32 	%f17, [%rd15+-20];
	sub.f32 	%f18, %f16, %f17;
	fma.rn.f32 	%f19, %f18, %f18, %f15;
	ld.global.f32 	%f20, [%rd11+-16];
	ld.global.f32 	%f21, [%rd15+-16];
	sub.f32 	%f22, %f20, %f21;
	fma.rn.f32 	%f23, %f22, %f22, %f19;
	ld.global.f32 	%f24, [%rd11+-12];
	ld.global.f32 	%f25, [%rd15+-12];
	sub.f32 	%f26, %f24, %f25;
	fma.rn.f32 	%f27, %f26, %f26, %f23;
	ld.global.f32 	%f28, [%rd11+-8];
	ld.global.f32 	%f29, [%rd15+-8];
	sub.f32 	%f30, %f28, %f29;
	fma.rn.f32 	%f31, %f30, %f30, %f27;
	ld.global.f32 	%f32, [%rd11+-4];
	ld.global.f32 	%f33, [%rd15+-4];
	sub.f32 	%f34, %f32, %f33;
	fma.rn.f32 	%f35, %f34, %f34, %f31;
	ld.global.f32 	%f36, [%rd11];
	ld.global.f32 	%f37, [%rd15];
	sub.f32 	%f38, %f36, %f37;
	fma.rn.f32 	%f39, %f38, %f38, %f35;
	ld.global.f32 	%f40, [%rd11+4];
	ld.global.f32 	%f41, [%rd15+4];
	sub.f32 	%f42, %f40, %f41;
	fma.rn.f32 	%f43, %f42, %f42, %f39;
	ld.global.f32 	%f44, [%rd11+8];
	ld.global.f32 	%f45, [%rd15+8];
	sub.f32 	%f46, %f44, %f45;
	fma.rn.f32 	%f47, %f46, %f46, %f43;
	ld.global.f32 	%f48, [%rd11+12];
	ld.global.f32 	%f49, [%rd15+12];
	sub.f32 	%f50, %f48, %f49;
	fma.rn.f32 	%f51, %f50, %f50, %f47;
	ld.global.f32 	%f52, [%rd11+16];
	ld.global.f32 	%f53, [%rd15+16];
	sub.f32 	%f54, %f52, %f53;
	fma.rn.f32 	%f55, %f54, %f54, %f51;
	ld.global.f32 	%f56, [%rd11+20];
	ld.global.f32 	%f57, [%rd15+20];
	sub.f32 	%f58, %f56, %f57;
	fma.rn.f32 	%f59, %f58, %f58, %f55;
	ld.global.f32 	%f60, [%rd11+24];
	ld.global.f32 	%f61, [%rd15+24];
	sub.f32 	%f62, %f60, %f61;
	fma.rn.f32 	%f63, %f62, %f62, %f59;
	ld.global.f32 	%f64, [%rd11+28];
	ld.global.f32 	%f65, [%rd15+28];
	sub.f32 	%f66, %f64, %f65;
	fma.rn.f32 	%f68, %f66, %f66, %f63;
	add.s32 	%r12, %r12, 16;
	add.s32 	%r11, %r11, 16;
	add.s64 	%rd15, %rd15, 64;
	setp.ne.s32 	%p2, %r12, 784;
	@%p2 bra 	$L__BB0_2;
	sqrt.rn.f32 	%f67, %f68;
	cvta.to.global.u64 	%rd12, %rd7;
	mul.wide.s32 	%rd13, %r1, 4;
	add.s64 	%rd14, %rd12, %rd13;
	st.global.f32 	[%rd14], %f67;
$L__BB0_4:
	ret;

}


// ===== COMPILED SASS (sm_100) =====

	.target	sm_100

	.elftype	@"ET_EXEC"


//--------------------- .note.nv.tkinfo           --------------------------
	.section	.note.nv.tkinfo,"",@"SHT_NOTE"
	.sectionflags	@"SHF_NOTE_NV_TKINFO"
	.tkinfo
        /*0018*/ 	.word	0x00000002
        /*0030*/ 	.string	""
        /*0030*/ 	.string	"ptxas"
        /*0030*/ 	.string	"Cuda compilation tools, release 13.0, V13.0.88"
        /*0030*/ 	.string	"Build cuda_13.0.r13.0/compiler.36424714_0"
        /*0030*/ 	.string	"-arch sm_100 -m 64 "



//--------------------- .note.nv.cuinfo           --------------------------
	.section	.note.nv.cuinfo,"",@"SHT_NOTE"
	.sectionflags	@"SHF_NOTE_NV_CUINFO"
        /*0018*/ 	.short	0x0002
        /*001a*/ 	.short	0x0064
        /*001c*/ 	.short	0x0082
	.zero		2


//--------------------- .nv.info                  --------------------------
	.section	.nv.info,"",@"SHT_CUDA_INFO"
	.align	4


	//----- nvinfo : EIATTR_REGCOUNT
	.align		4
        /*0000*/ 	.byte	0x04, 0x2f
        /*0002*/ 	.short	(.L_1 - .L_0)
	.align		4
.L_0:
        /*0004*/ 	.word	index@(_Z25computeEuclideanDistancesPKfS0_Pf)
        /*0008*/ 	.word	0x00000020


	//----- nvinfo : EIATTR_FRAME_SIZE
	.align		4
.L_1:
        /*000c*/ 	.byte	0x04, 0x11
        /*000e*/ 	.short	(.L_3 - .L_2)
	.align		4
.L_2:
        /*0010*/ 	.word	index@($__internal_0_$__cuda_sm20_sqrt_rn_f32_slowpath)
        /*0014*/ 	.word	0x00000000


	//----- nvinfo : EIATTR_FRAME_SIZE
	.align		4
.L_3:
        /*0018*/ 	.byte	0x04, 0x11
        /*001a*/ 	.short	(.L_5 - .L_4)
	.align		4
.L_4:
        /*001c*/ 	.word	index@(_Z25computeEuclideanDistancesPKfS0_Pf)
        /*0020*/ 	.word	0x00000000


	//----- nvinfo : EIATTR_MIN_STACK_SIZE
	.align		4
.L_5:
        /*0024*/ 	.byte	0x04, 0x12
        /*0026*/ 	.short	(.L_7 - .L_6)
	.align		4
.L_6:
        /*0028*/ 	.word	index@(_Z25computeEuclideanDistancesPKfS0_Pf)
        /*002c*/ 	.word	0x00000000
.L_7:


//--------------------- .nv.compat                --------------------------
	.section	.nv.compat,"",@"SHT_CUDA_COMPAT_INFO"
	.align	4
        /*0000*/ 	.byte	0x02, 0x09, 0x00, 0x00, 0x02, 0x02, 0x01, 0x00, 0x02, 0x05, 0x05, 0x00, 0x03, 0x07, 0x01, 0x01
        /*0010*/ 	.byte	0x02, 0x03, 0x00, 0x00, 0x02, 0x06, 0x01, 0x00, 0x04, 0x0b, 0x08, 0x00, 0x01, 0x00, 0x00, 0x00
        /*0020*/ 	.byte	0x00, 0x00, 0x00, 0x00


//--------------------- .nv.info._Z25computeEuclideanDistancesPKfS0_Pf --------------------------
	.section	.nv.info._Z25computeEuclideanDistancesPKfS0_Pf,"",@"SHT_CUDA_INFO"
	.sectionflags	@""
	.align	4


	//----- nvinfo : EIATTR_CUDA_API_VERSION
	.align		4
        /*0000*/ 	.byte	0x04, 0x37
        /*0002*/ 	.short	(.L_9 - .L_8)
.L_8:
        /*0004*/ 	.word	0x00000082


	//----- nvinfo : EIATTR_KPARAM_INFO
	.align		4
.L_9:
        /*0008*/ 	.byte	0x04, 0x17
        /*000a*/ 	.short	(.L_11 - .L_10)
.L_10:
        /*000c*/ 	.word	0x00000000
        /*0010*/ 	.short	0x0002
        /*0012*/ 	.short	0x0010
        /*0014*/ 	.byte	0x00, 0xf5, 0x21, 0x00


	//----- nvinfo : EIATTR_KPARAM_INFO
	.align		4
.L_11:
        /*0018*/ 	.byte	0x04, 0x17
        /*001a*/ 	.short	(.L_13 - .L_12)
.L_12:
        /*001c*/ 	.word	0x00000000
        /*0020*/ 	.short	0x0001
        /*0022*/ 	.short	0x0008
        /*0024*/ 	.byte	0x00, 0xf5, 0x21, 0x00


	//----- nvinfo : EIATTR_KPARAM_INFO
	.align		4
.L_13:
        /*0028*/ 	.byte	0x04, 0x17
        /*002a*/ 	.short	(.L_15 - .L_14)
.L_14:
        /*002c*/ 	.word	0x00000000
        /*0030*/ 	.short	0x0000
        /*0032*/ 	.short	0x0000
        /*0034*/ 	.byte	0x00, 0xf5, 0x21, 0x00


	//----- nvinfo : EIATTR_SPARSE_MMA_MASK
	.align		4
.L_15:
        /*0038*/ 	.byte	0x03, 0x50
        /*003a*/ 	.short	0x0000


	//----- nvinfo : EIATTR_MAXREG_COUNT
	.align		4
        /*003c*/ 	.byte	0x03, 0x1b
        /*003e*/ 	.short	0x00ff


	//----- nvinfo : EIATTR_MERCURY_ISA_VERSION
	.align		4
        /*0040*/ 	.byte	0x03, 0x5f
        /*0042*/ 	.short	0x0101


	//----- nvinfo : EIATTR_VRC_CTA_INIT_COUNT
	.align		4
        /*0044*/ 	.byte	0x02, 0x4a
	.zero		1
	.zero		1


	//----- nvinfo : EIATTR_EXIT_INSTR_OFFSETS
	.align		4
        /*0048*/ 	.byte	0x04, 0x1c
        /*004a*/ 	.short	(.L_17 - .L_16)


	//   ....[0]....
.L_16:
        /*004c*/ 	.word	0x00000060


	//   ....[1]....
        /*0050*/ 	.word	0x000006c0


	//----- nvinfo : EIATTR_CRS_STACK_SIZE
	.align		4
.L_17:
        /*0054*/ 	.byte	0x04, 0x1e
        /*0056*/ 	.short	(.L_19 - .L_18)
.L_18:
        /*0058*/ 	.word	0x00000000


	//----- nvinfo : EIATTR_CBANK_PARAM_SIZE
	.align		4
.L_19:
        /*005c*/ 	.byte	0x03, 0x19
        /*005e*/ 	.short	0x0018


	//----- nvinfo : EIATTR_PARAM_CBANK
	.align		4
        /*0060*/ 	.byte	0x04, 0x0a
        /*0062*/ 	.short	(.L_21 - .L_20)
	.align		4
.L_20:
        /*0064*/ 	.word	index@(.nv.constant0._Z25computeEuclideanDistancesPKfS0_Pf)
        /*0068*/ 	.short	0x0380
        /*006a*/ 	.short	0x0018


	//----- nvinfo : EIATTR_SW_WAR
	.align		4
.L_21:
        /*006c*/ 	.byte	0x04, 0x36
        /*006e*/ 	.short	(.L_23 - .L_22)
.L_22:
        /*0070*/ 	.word	0x00000008
.L_23:


//--------------------- .nv.callgraph             --------------------------
	.section	.nv.callgraph,"",@"SHT_CUDA_CALLGRAPH"
	.align	4
	.sectionentsize	8
	.align		4
        /*0000*/ 	.word	0x00000000
	.align		4
        /*0004*/ 	.word	0xffffffff
	.align		4
        /*0008*/ 	.word	0x00000000
	.align		4
        /*000c*/ 	.word	0xfffffffe
	.align		4
        /*0010*/ 	.word	0x00000000
	.align		4
        /*0014*/ 	.word	0xfffffffd
	.align		4
        /*0018*/ 	.word	0x00000000
	.align		4
        /*001c*/ 	.word	0xfffffffc


//--------------------- .text._Z25computeEuclideanDistancesPKfS0_Pf --------------------------
	.section	.text._Z25computeEuclideanDistancesPKfS0_Pf,"ax",@progbits
	.align	128
        .global         _Z25computeEuclideanDistancesPKfS0_Pf
        .type           _Z25computeEuclideanDistancesPKfS0_Pf,@function
        .size           _Z25computeEuclideanDistancesPKfS0_Pf,(.L_x_6 - _Z25computeEuclideanDistancesPKfS0_Pf)
        .other          _Z25computeEuclideanDistancesPKfS0_Pf,@"STO_CUDA_ENTRY STV_DEFAULT"
_Z25computeEuclideanDistancesPKfS0_Pf:
.text._Z25computeEuclideanDistancesPKfS0_Pf:
[----:B------:R-:W-:Y:S01]  /*0000*/  LDC R1, c[0x0][0x37c] ;  /* 0x0000df00ff017b82 */ /* 0x000fe20000000800 */
[----:B------:R-:W0:Y:S07]  /*0010*/  S2R R3, SR_TID.X ;  /* 0x0000000000037919 */ /* 0x000e2e0000002100 */
[----:B------:R-:W0:Y:S08]  /*0020*/  S2UR UR4, SR_CTAID.X ;  /* 0x00000000000479c3 */ /* 0x000e300000002500 */
[----:B------:R-:W0:Y:S02]  /*0030*/  LDC R6, c[0x0][0x360] ;  /* 0x0000d800ff067b82 */ /* 0x000e240000000800 */
[----:B0-----:R-:W-:-:S05]  /*0040*/  IMAD R6, R6, UR4, R3 ;  /* 0x0000000406067c24 */ /* 0x001fca000f8e0203 */
[----:B------:R-:W-:-:S13]  /*0050*/  ISETP.GT.AND P0, PT, R6, 0xea5f, PT ;  /* 0x0000ea5f0600780c */ /* 0x000fda0003f04270 */
[----:B------:R-:W-:Y:S05]  /*0060*/  @P0 EXIT ;  /* 0x000000000000094d */ /* 0x000fea0003800000 */
[----:B------:R-:W0:Y:S01]  /*0070*/  LDCU.128 UR8, c[0x0][0x380] ;  /* 0x00007000ff0877ac */ /* 0x000e220008000c00 */
[----:B------:R-:W-:Y:S02]  /*0080*/  HFMA2 R10, -RZ, RZ, 0, 0 ;  /* 0x00000000ff0a7431 */ /* 0x000fe400000001ff */
[----:B------:R-:W-:Y:S01]  /*0090*/  IMAD R7, R6, 0x310, RZ ;  /* 0x0000031006077824 */ /* 0x000fe200078e02ff */
[----:B------:R-:W1:Y:S01]  /*00a0*/  LDCU.64 UR12, c[0x0][0x358] ;  /* 0x00006b00ff0c77ac */ /* 0x000e620008000a00 */
[----:B0-----:R-:W-:Y:S02]  /*00b0*/  UIADD3 UR4, UP1, UPT, UR10, 0x20, URZ ;  /* 0x000000200a047890 */ /* 0x001fe4000ff3e0ff */
[----:B------:R-:W-:Y:S02]  /*00c0*/  UIADD3 UR6, UP0, UPT, UR8, 0x20, URZ ;  /* 0x0000002008067890 */ /* 0x000fe4000ff1e0ff */
[----:B------:R-:W-:Y:S02]  /*00d0*/  UIADD3.X UR5, UPT, UPT, URZ, UR11, URZ, UP1, !UPT ;  /* 0x0000000bff057290 */ /* 0x000fe40008ffe4ff */
[----:B------:R-:W-:Y:S01]  /*00e0*/  MOV R2, UR4 ;  /* 0x0000000400027c02 */ /* 0x000fe20008000f00 */
[----:B------:R-:W-:Y:S01]  /*00f0*/  UIADD3.X UR7, UPT, UPT, URZ, UR9, URZ, UP0, !UPT ;  /* 0x00000009ff077290 */ /* 0x000fe200087fe4ff */
[----:B------:R-:W-:-:S02]  /*0100*/  UMOV UR4, URZ ;  /* 0x000000ff00047c82 */ /* 0x000fc40008000000 */
[----:B-1----:R-:W-:-:S09]  /*0110*/  MOV R3, UR5 ;  /* 0x0000000500037c02 */ /* 0x002fd20008000f00 */
.L_x_0:
[----:B------:R-:W-:Y:S01]  /*0120*/  MOV R4, UR6 ;  /* 0x0000000600047c02 */ /* 0x000fe20008000f00 */
[----:B------:R-:W2:Y:S01]  /*0130*/  LDG.E R12, desc[UR12][R2.64+-0x20] ;  /* 0xffffe00c020c7981 */ /* 0x000ea2000c1e1900 */
[----:B------:R-:W-:-:S03]  /*0140*/  MOV R5, UR7 ;  /* 0x0000000700057c02 */ /* 0x000fc60008000f00 */
[----:B------:R-:W3:Y:S01]  /*0150*/  LDG.E R25, desc[UR12][R2.64+-0x1c] ;  /* 0xffffe40c02197981 */ /* 0x000ee2000c1e1900 */
[----:B------:R-:W-:-:S03]  /*0160*/  IMAD.WIDE R4, R7, 0x4, R4 ;  /* 0x0000000407047825 */ /* 0x000fc600078e0204 */
[----:B------:R-:W4:Y:S04]  /*0170*/  LDG.E R16, desc[UR12][R2.64+-0x18] ;  /* 0xffffe80c02107981 */ /* 0x000f28000c1e1900 */
[----:B------:R-:W2:Y:S04]  /*0180*/  LDG.E R11, desc[UR12][R4.64+-0x20] ;  /* 0xffffe00c040b7981 */ /* 0x000ea8000c1e1900 */
[----:B------:R-:W3:Y:S04]  /*0190*/  LDG.E R24, desc[UR12][R4.64+-0x1c] ;  /* 0xffffe40c04187981 */ /* 0x000ee8000c1e1900 */
[----:B------:R-:W4:Y:S04]  /*01a0*/  LDG.E R19, desc[UR12][R4.64+-0x18] ;  /* 0xffffe80c04137981 */ /* 0x000f28000c1e1900 */
[----:B------:R-:W5:Y:S04]  /*01b0*/  LDG.E R18, desc[UR12][R2.64+-0x14] ;  /* 0xffffec0c02127981 */ /* 0x000f68000c1e1900 */
        /* <DEDUP_REMOVED lines=11> */
[----:B------:R-:W5:Y:S01]  /*0270*/  LDG.E R27, desc[UR12][R2.64+0x1c] ;  /* 0x00001c0c021b7981 */ /* 0x000f62000c1e1900 */
[----:B--2---:R-:W-:-:S03]  /*0280*/  FADD R11, R11, -R12 ;  /* 0x8000000c0b0b7221 */ /* 0x004fc60000000000 */
[----:B------:R-:W2:Y:S01]  /*0290*/  LDG.E R12, desc[UR12][R2.64] ;  /* 0x0000000c020c7981 */ /* 0x000ea2000c1e1900 */
[----:B------:R-:W-:Y:S01]  /*02a0*/  FFMA R22, R11, R11, R10 ;  /* 0x0000000b0b167223 */ /* 0x000fe2000000000a */
[----:B---3--:R-:W-:Y:S02]  /*02b0*/  FADD R25, R24, -R25 ;  /* 0x8000001918197221 */ /* 0x008fe40000000000 */
[----:B------:R-:W3:Y:S02]  /*02c0*/  LDG.E R10, desc[UR12][R2.64+0x4] ;  /* 0x0000040c020a7981 */ /* 0x000ee4000c1e1900 */
[----:B------:R-:W-:Y:S02]  /*02d0*/  FFMA R22, R25, R25, R22 ;  /* 0x0000001919167223 */ /* 0x000fe40000000016 */
[----:B------:R-:W3:Y:S01]  /*02e0*/  LDG.E R11, desc[UR12][R4.64+0x4] ;  /* 0x0000040c040b7981 */ /* 0x000ee2000c1e1900 */
[----:B----4-:R-:W-:-:S03]  /*02f0*/  FADD R25, R19, -R16 ;  /* 0x8000001013197221 */ /* 0x010fc60000000000 */
[----:B------:R-:W4:Y:S01]  /*0300*/  LDG.E R16, desc[UR12][R2.64+0x8] ;  /* 0x0000080c02107981 */ /* 0x000f22000c1e1900 */
[----:B------:R-:W-:Y:S01]  /*0310*/  FFMA R22, R25, R25, R22 ;  /* 0x0000001919167223 */ /* 0x000fe20000000016 */
[----:B-----5:R-:W-:Y:S02]  /*0320*/  FADD R25, R21, -R18 ;  /* 0x8000001215197221 */ /* 0x020fe40000000000 */
[----:B------:R-:W4:Y:S02]  /*0330*/  LDG.E R19, desc[UR12][R4.64+0x8] ;  /* 0x0000080c04137981 */ /* 0x000f24000c1e1900 */
[----:B------:R-:W-:Y:S02]  /*0340*/  FFMA R22, R25, R25, R22 ;  /* 0x0000001919167223 */ /* 0x000fe40000000016 */
[----:B------:R-:W5:Y:S01]  /*0350*/  LDG.E R18, desc[UR12][R2.64+0xc] ;  /* 0x00000c0c02127981 */ /* 0x000f62000c1e1900 */
[----:B------:R-:W-:-:S03]  /*0360*/  FADD R25, R23, -R20 ;  /* 0x8000001417197221 */ /* 0x000fc60000000000 */
[----:B------:R-:W5:Y:S04]  /*0370*/  LDG.E R21, desc[UR12][R4.64+0xc] ;  /* 0x00000c0c04157981 */ /* 0x000f68000c1e1900 */
[----:B------:R-:W5:Y:S01]  /*0380*/  LDG.E R20, desc[UR12][R2.64+0x10] ;  /* 0x0000100c02147981 */ /* 0x000f62000c1e1900 */
[----:B------:R-:W-:-:S03]  /*0390*/  FFMA R22, R25, R25, R22 ;  /* 0x0000001919167223 */ /* 0x000fc60000000016 */
[----:B------:R-:W5:Y:S01]  /*03a0*/  LDG.E R23, desc[UR12][R4.64+0x10] ;  /* 0x0000100c04177981 */ /* 0x000f62000c1e1900 */
[----:B------:R-:W-:-:S03]  /*03b0*/  FADD R29, R17, -R8 ;  /* 0x80000008111d7221 */ /* 0x000fc60000000000 */
[----:B------:R-:W5:Y:S04]  /*03c0*/  LDG.E R24, desc[UR12][R2.64+0x14] ;  /* 0x0000140c02187981 */ /* 0x000f68000c1e1900 */
[----:B------:R-:W5:Y:S04]  /*03d0*/  LDG.E R25, desc[UR12][R4.64+0x14] ;  /* 0x0000140c04197981 */ /* 0x000f68000c1e1900 */
[----:B------:R0:W5:Y:S04]  /*03e0*/  LDG.E R8, desc[UR12][R2.64+0x18] ;  /* 0x0000180c02087981 */ /* 0x000168000c1e1900 */
[----:B------:R-:W5:Y:S01]  /*03f0*/  LDG.E R17, desc[UR12][R4.64+0x18] ;  /* 0x0000180c04117981 */ /* 0x000f62000c1e1900 */
[----:B------:R-:W-:Y:S01]  /*0400*/  FFMA R22, R29, R29, R22 ;  /* 0x0000001d1d167223 */ /* 0x000fe20000000016 */
[----:B------:R-:W-:Y:S01]  /*0410*/  FADD R9, R9, -R0 ;  /* 0x8000000009097221 */ /* 0x000fe20000000000 */
[----:B------:R-:W-:-:S03]  /*0420*/  FADD R15, R15, -R14 ;  /* 0x8000000e0f0f7221 */ /* 0x000fc60000000000 */
[----:B------:R-:W-:-:S04]  /*0430*/  FFMA R22, R9, R9, R22 ;  /* 0x0000000909167223 */ /* 0x000fc80000000016 */
[----:B------:R-:W-:Y:S01]  /*0440*/  FFMA R22, R15, R15, R22 ;  /* 0x0000000f0f167223 */ /* 0x000fe20000000016 */
[----:B------:R-:W-:-:S04]  /*0450*/  UIADD3 UR4, UPT, UPT, UR4, 0x10, URZ ;  /* 0x0000001004047890 */ /* 0x000fc8000fffe0ff */
[----:B------:R-:W-:Y:S01]  /*0460*/  UISETP.NE.AND UP0, UPT, UR4, 0x310, UPT ;  /* 0x000003100400788c */ /* 0x000fe2000bf05270 */
[----:B0-----:R-:W-:Y:S01]  /*0470*/  IADD3 R2, P0, PT, R2, 0x40, RZ ;  /* 0x0000004002027810 */ /* 0x001fe20007f1e0ff */
[----:B------:R-:W-:Y:S01]  /*0480*/  FADD R27, R26, -R27 ;  /* 0x8000001b1a1b7221 */ /* 0x000fe20000000000 */
[----:B------:R-:W-:Y:S02]  /*0490*/  IADD3 R7, PT, PT, R7, 0x10, RZ ;  /* 0x0000001007077810 */ /* 0x000fe40007ffe0ff */
[----:B------:R-:W-:Y:S01]  /*04a0*/  IADD3.X R3, PT, PT, RZ, R3, RZ, P0, !PT ;  /* 0x00000003ff037210 */ /* 0x000fe200007fe4ff */
[----:B--2---:R-:W-:-:S04]  /*04b0*/  FADD R13, R13, -R12 ;  /* 0x8000000c0d0d7221 */ /* 0x004fc80000000000 */
[----:B------:R-:W-:Y:S01]  /*04c0*/  FFMA R22, R13, R13, R22 ;  /* 0x0000000d0d167223 */ /* 0x000fe20000000016 */
[----:B---3--:R-:W-:-:S04]  /*04d0*/  FADD R11, R11, -R10 ;  /* 0x8000000a0b0b7221 */ /* 0x008fc80000000000 */
[----:B------:R-:W-:Y:S01]  /*04e0*/  FFMA R22, R11, R11, R22 ;  /* 0x0000000b0b167223 */ /* 0x000fe20000000016 */
[----:B----4-:R-:W-:-:S04]  /*04f0*/  FADD R19, R19, -R16 ;  /* 0x8000001013137221 */ /* 0x010fc80000000000 */
[----:B------:R-:W-:Y:S01]  /*0500*/  FFMA R22, R19, R19, R22 ;  /* 0x0000001313167223 */ /* 0x000fe20000000016 */
[----:B-----5:R-:W-:-:S04]  /*0510*/  FADD R21, R21, -R18 ;  /* 0x8000001215157221 */ /* 0x020fc80000000000 */
[----:B------:R-:W-:Y:S01]  /*0520*/  FFMA R22, R21, R21, R22 ;  /* 0x0000001515167223 */ /* 0x000fe20000000016 */
[----:B------:R-:W-:-:S04]  /*0530*/  FADD R23, R23, -R20 ;  /* 0x8000001417177221 */ /* 0x000fc80000000000 */
[----:B------:R-:W-:Y:S01]  /*0540*/  FFMA R22, R23, R23, R22 ;  /* 0x0000001717167223 */ /* 0x000fe20000000016 */
[----:B------:R-:W-:-:S04]  /*0550*/  FADD R25, R25, -R24 ;  /* 0x8000001819197221 */ /* 0x000fc80000000000 */
[----:B------:R-:W-:Y:S01]  /*0560*/  FFMA R22, R25, R25, R22 ;  /* 0x0000001919167223 */ /* 0x000fe20000000016 */
[----:B------:R-:W-:-:S04]  /*0570*/  FADD R17, R17, -R8 ;  /* 0x8000000811117221 */ /* 0x000fc80000000000 */
[----:B------:R-:W-:-:S04]  /*0580*/  FFMA R22, R17, R17, R22 ;  /* 0x0000001111167223 */ /* 0x000fc80000000016 */
[----:B------:R-:W-:Y:S01]  /*0590*/  FFMA R10, R27, R27, R22 ;  /* 0x0000001b1b0a7223 */ /* 0x000fe20000000016 */
[----:B------:R-:W-:Y:S06]  /*05a0*/  BRA.U UP0, `(.L_x_0) ;  /* 0xfffffff900dc7547 */ /* 0x000fec000b83ffff */
[----:B------:R-:W-:Y:S01]  /*05b0*/  IADD3 R0, PT, PT, R10, -0xd000000, RZ ;  /* 0xf30000000a007810 */ /* 0x000fe20007ffe0ff */
[----:B------:R0:W1:Y:S01]  /*05c0*/  MUFU.RSQ R3, R10 ;  /* 0x0000000a00037308 */ /* 0x0000620000001400 */
[----:B------:R-:W-:Y:S02]  /*05d0*/  BSSY.RECONVERGENT B0, `(.L_x_1) ;  /* 0x000000b000007945 */ /* 0x000fe40003800200 */
[----:B------:R-:W-:-:S13]  /*05e0*/  ISETP.GT.U32.AND P0, PT, R0, 0x727fffff, PT ;  /* 0x727fffff0000780c */ /* 0x000fda0003f04070 */
[----:B0-----:R-:W-:Y:S05]  /*05f0*/  @!P0 BRA `(.L_x_2) ;  /* 0x0000000000108947 */ /* 0x001fea0003800000 */
[----:B------:R-:W-:-:S07]  /*0600*/  MOV R7, 0x620 ;  /* 0x0000062000077802 */ /* 0x000fce0000000f00 */
[----:B-1----:R-:W-:Y:S05]  /*0610*/  CALL.REL.NOINC `($__internal_0_$__cuda_sm20_sqrt_rn_f32_slowpath) ;  /* 0x00000000002c7944 */ /* 0x002fea0003c00000 */
[----:B------:R-:W-:Y:S01]  /*0620*/  MOV R5, R10 ;  /* 0x0000000a00057202 */ /* 0x000fe20000000f00 */
[----:B------:R-:W-:Y:S06]  /*0630*/  BRA `(.L_x_3) ;  /* 0x0000000000107947 */ /* 0x000fec0003800000 */
.L_x_2:
[----:B-1----:R-:W-:Y:S01]  /*0640*/  FMUL.FTZ R5, R10, R3 ;  /* 0x000000030a057220 */ /* 0x002fe20000410000 */
[----:B------:R-:W-:-:S03]  /*0650*/  FMUL.FTZ R0, R3, 0.5 ;  /* 0x3f00000003007820 */ /* 0x000fc60000410000 */
[----:B------:R-:W-:-:S04]  /*0660*/  FFMA R10, -R5, R5, R10 ;  /* 0x00000005050a7223 */ /* 0x000fc8000000010a */
[----:B------:R-:W-:-:S07]  /*0670*/  FFMA R5, R10, R0, R5 ;  /* 0x000000000a057223 */ /* 0x000fce0000000005 */
.L_x_3:
[----:B------:R-:W-:Y:S05]  /*0680*/  BSYNC.RECONVERGENT B0 ;  /* 0x0000000000007941 */ /* 0x000fea0003800200 */
.L_x_1:
[----:B------:R-:W0:Y:S02]  /*0690*/  LDC.64 R2, c[0x0][0x390] ;  /* 0x0000e400ff027b82 */ /* 0x000e240000000a00 */
[----:B0-----:R-:W-:-:S05]  /*06a0*/  IMAD.WIDE R6, R6, 0x4, R2 ;  /* 0x0000000406067825 */ /* 0x001fca00078e0202 */
[----:B------:R-:W-:Y:S01]  /*06b0*/  STG.E desc[UR12][R6.64], R5 ;  /* 0x0000000506007986 */ /* 0x000fe2000c10190c */
[----:B------:R-:W-:Y:S05]  /*06c0*/  EXIT ;  /* 0x000000000000794d */ /* 0x000fea0003800000 */
        .weak           $__internal_0_$__cuda_sm20_sqrt_rn_f32_slowpath
        .type           $__internal_0_$__cuda_sm20_sqrt_rn_f32_slowpath,@function
        .size           $__internal_0_$__cuda_sm20_sqrt_rn_f32_slowpath,(.L_x_6 - $__internal_0_$__cuda_sm20_sqrt_rn_f32_slowpath)
$__internal_0_$__cuda_sm20_sqrt_rn_f32_slowpath:
[----:B------:R-:W-:-:S13]  /*06d0*/  LOP3.LUT P0, RZ, R10, 0x7fffffff, RZ, 0xc0, !PT ;  /* 0x7fffffff0aff7812 */ /* 0x000fda000780c0ff */
[----:B------:R-:W-:Y:S05]  /*06e0*/  @!P0 BRA `(.L_x_4) ;  /* 0x0000000000448947 */ /* 0x000fea0003800000 */
[----:B------:R-:W-:Y:S02]  /*06f0*/  FSETP.GEU.FTZ.AND P0, PT, R10, RZ, PT ;  /* 0x000000ff0a00720b */ /* 0x000fe40003f1e000 */
[----:B------:R-:W-:-:S11]  /*0700*/  MOV R0, R10 ;  /* 0x0000000a00007202 */ /* 0x000fd60000000f00 */
[----:B------:R-:W-:Y:S01]  /*0710*/  @!P0 MOV R10, 0x7fffffff ;  /* 0x7fffffff000a8802 */ /* 0x000fe20000000f00 */
[----:B------:R-:W-:Y:S06]  /*0720*/  @!P0 BRA `(.L_x_4) ;  /* 0x0000000000348947 */ /* 0x000fec0003800000 */
[----:B------:R-:W-:-:S13]  /*0730*/  FSETP.GTU.FTZ.AND P0, PT, |R0|, +INF , PT ;  /* 0x7f8000000000780b */ /* 0x000fda0003f1c200 */
[----:B------:R-:W-:Y:S01]  /*0740*/  @P0 FADD.FTZ R10, R0, 1 ;  /* 0x3f800000000a0421 */ /* 0x000fe20000010000 */
[----:B------:R-:W-:Y:S06]  /*0750*/  @P0 BRA `(.L_x_4) ;  /* 0x0000000000280947 */ /* 0x000fec0003800000 */
[----:B------:R-:W-:-:S13]  /*0760*/  FSETP.NEU.FTZ.AND P0, PT, |R0|, +INF , PT ;  /* 0x7f8000000000780b */ /* 0x000fda0003f1d200 */
[----:B------:R-:W-:Y:S01]  /*0770*/  @P0 FFMA R2, R0, 1.84467440737095516160e+19, RZ ;  /* 0x5f80000000020823 */ /* 0x000fe200000000ff */
[----:B------:R-:W-:-:S03]  /*0780*/  @!P0 MOV R10, R0 ;  /* 0x00000000000a8202 */ /* 0x000fc60000000f00 */
[----:B------:R-:W0:Y:S02]  /*0790*/  @P0 MUFU.RSQ R3, R2 ;  /* 0x0000000200030308 */ /* 0x000e240000001400 */
[----:B0-----:R-:W-:Y:S01]  /*07a0*/  @P0 FMUL.FTZ R5, R2, R3 ;  /* 0x0000000302050220 */ /* 0x001fe20000410000 */
[----:B------:R-:W-:-:S03]  /*07b0*/  @P0 FMUL.FTZ R3, R3, 0.5 ;  /* 0x3f00000003030820 */ /* 0x000fc60000410000 */
[----:B------:R-:W-:-:S04]  /*07c0*/  @P0 FADD.FTZ R4, -R5, -RZ ;  /* 0x800000ff05040221 */ /* 0x000fc80000010100 */
[----:B------:R-:W-:-:S04]  /*07d0*/  @P0 FFMA R4, R5, R4, R2 ;  /* 0x0000000405040223 */ /* 0x000fc80000000002 */
[----:B------:R-:W-:-:S04]  /*07e0*/  @P0 FFMA R3, R4, R3, R5 ;  /* 0x0000000304030223 */ /* 0x000fc80000000005 */
[----:B------:R-:W-:-:S07]  /*07f0*/  @P0 FMUL.FTZ R10, R3, 2.3283064365386962891e-10 ;  /* 0x2f800000030a0820 */ /* 0x000fce0000410000 */
.L_x_4:
[----:B------:R-:W-:Y:S01]  /*0800*/  HFMA2 R3, -RZ, RZ, 0, 0 ;  /* 0x00000000ff037431 */ /* 0x000fe200000001ff */
[----:B------:R-:W-:-:S04]  /*0810*/  MOV R2, R7 ;  /* 0x0000000700027202 */ /* 0x000fc80000000f00 */
[----:B------:R-:W-:Y:S05]  /*0820*/  RET.REL.NODEC R2 `(_Z25computeEuclideanDistancesPKfS0_Pf) ;  /* 0xfffffff402f47950 */ /* 0x000fea0003c3ffff */
.L_x_5:
[----:B------:R-:W-:-:S00]  /*0830*/  BRA `(.L_x_5) ;  /* 0xfffffffc00fc7947 */ /* 0x000fc0000383ffff */
[----:B------:R-:W-:-:S00]  /*0840*/  NOP ;  /* 0x0000000000007918 */ /* 0x000fc00000000000 */
        /* <DEDUP_REMOVED lines=11> */
.L_x_6:


//--------------------- .nv.shared.reserved.0     --------------------------
	.section	.nv.shared.reserved.0,"aw",@nobits
	.weak		__nv_reservedSMEM_offset_0_alias
	.size		__nv_reservedSMEM_offset_0_alias, 0, 64
	.other		__nv_reservedSMEM_offset_0_alias,@"STO_CUDA_RESERVED_SHARED STV_DEFAULT"
__nv_reservedSMEM_offset_0_alias:
	.zero		0
	.zero		64


//--------------------- .nv.constant0._Z25computeEuclideanDistancesPKfS0_Pf --------------------------
	.section	.nv.constant0._Z25computeEuclideanDistancesPKfS0_Pf,"a",@progbits
	.sectionflags	@""
	.align	4
.nv.constant0._Z25computeEuclideanDistancesPKfS0_Pf:
	.zero		920


//--------------------- SYMBOLS --------------------------

	.type		.nv.reservedSmem.offset0,@object
	.size		.nv.reservedSmem.offset0,0x4
